//
// Generated by NVIDIA NVVM Compiler
//
// Compiler Build ID: CL-36424714
// Cuda compilation tools, release 13.0, V13.0.88
// Based on NVVM 20.0.0
//

.version 9.0
.target sm_100
.address_size 64

	// .globl	_Z13GPUGameOfLifePi
// _ZZ13GPUGameOfLifePiE5s_arr has been demoted

.visible .entry _Z13GPUGameOfLifePi(
	.param .u64 .ptr .align 1 _Z13GPUGameOfLifePi_param_0
)
{
	.reg .pred 	%p<39>;
	.reg .b16 	%rs<6>;
	.reg .b32 	%r<66>;
	.reg .b64 	%rd<5>;
	// demoted variable
	.shared .align 4 .b8 _ZZ13GPUGameOfLifePiE5s_arr[400];
	ld.param.u64 	%rd2, [_Z13GPUGameOfLifePi_param_0];
	cvta.to.global.u64 	%rd3, %rd2;
	mov.u32 	%r23, %tid.x;
	cvt.u16.u32 	%rs2, %r23;
	mul.hi.u16 	%rs3, %rs2, -13107;
	shr.u16 	%rs4, %rs3, 4;
	mul.lo.s16 	%rs5, %rs4, 20;
	sub.s16 	%rs1, %rs2, %rs5;
	cvt.u32.u16 	%r24, %rs1;
	cvt.u32.u16 	%r25, %rs4;
	mul.wide.u32 	%rd4, %r23, 4;
	add.s64 	%rd1, %rd3, %rd4;
	ld.global.u32 	%r2, [%rd1];
	add.s32 	%r26, %r24, -1;
	add.s32 	%r27, %r25, -1;
	shl.b32 	%r28, %r23, 2;
	mov.u32 	%r29, _ZZ13GPUGameOfLifePiE5s_arr;
	add.s32 	%r30, %r29, %r28;
	st.shared.u32 	[%r30], %r2;
	bar.sync 	0;
	or.b32  	%r31, %r27, %r26;
	setp.lt.s32 	%p1, %r31, 0;
	setp.gt.u32 	%p2, %r23, 419;
	mad.lo.s32 	%r32, %r27, 20, %r24;
	shl.b32 	%r33, %r32, 2;
	add.s32 	%r3, %r29, %r33;
	mov.b32 	%r58, 0;
	or.pred  	%p3, %p1, %p2;
	@%p3 bra 	$L__BB0_2;
	ld.shared.u32 	%r34, [%r3+-4];
	setp.eq.s32 	%p4, %r34, 1;
	selp.u32 	%r58, 1, 0, %p4;
$L__BB0_2:
	setp.eq.s16 	%p5, %rs1, 0;
	setp.gt.u32 	%p6, %r23, 399;
	or.pred  	%p7, %p5, %p6;
	@%p7 bra 	$L__BB0_4;
	ld.shared.u32 	%r35, [%r3+76];
	setp.eq.s32 	%p8, %r35, 1;
	selp.u32 	%r36, 1, 0, %p8;
	add.s32 	%r58, %r58, %r36;
$L__BB0_4:
	setp.eq.s16 	%p9, %rs1, 0;
	setp.gt.u32 	%p10, %r23, 379;
	or.pred  	%p11, %p9, %p10;
	@%p11 bra 	$L__BB0_6;
	ld.shared.u32 	%r37, [%r3+156];
	setp.eq.s32 	%p12, %r37, 1;
	selp.u32 	%r38, 1, 0, %p12;
	add.s32 	%r58, %r58, %r38;
$L__BB0_6:
	add.s32 	%r39, %r23, -20;
	setp.gt.u32 	%p13, %r39, 399;
	@%p13 bra 	$L__BB0_8;
	ld.shared.u32 	%r40, [%r3];
	setp.eq.s32 	%p14, %r40, 1;
	selp.u32 	%r41, 1, 0, %p14;
	add.s32 	%r58, %r58, %r41;
$L__BB0_8:
	setp.gt.u32 	%p15, %r23, 379;
	@%p15 bra 	$L__BB0_10;
	ld.shared.u32 	%r42, [%r3+160];
	setp.eq.s32 	%p16, %r42, 1;
	selp.u32 	%r43, 1, 0, %p16;
	add.s32 	%r58, %r58, %r43;
$L__BB0_10:
	setp.gt.u32 	%p17, %r23, 419;
	setp.gt.u16 	%p18, %rs1, 18;
	setp.lt.u32 	%p19, %r23, 20;
	or.pred  	%p20, %p18, %p17;
	or.pred  	%p21, %p19, %p20;
	@%p21 bra 	$L__BB0_12;
	ld.shared.u32 	%r44, [%r3+4];
	setp.eq.s32 	%p22, %r44, 1;
	selp.u32 	%r45, 1, 0, %p22;
	add.s32 	%r58, %r58, %r45;
$L__BB0_12:
	setp.gt.u16 	%p23, %rs1, 18;
	setp.gt.u32 	%p24, %r23, 399;
	or.pred  	%p25, %p23, %p24;
	@%p25 bra 	$L__BB0_14;
	ld.shared.u32 	%r46, [%r3+84];
	setp.eq.s32 	%p26, %r46, 1;
	selp.u32 	%r47, 1, 0, %p26;
	add.s32 	%r58, %r58, %r47;
$L__BB0_14:
	setp.gt.u16 	%p27, %rs1, 18;
	setp.gt.u32 	%p28, %r23, 379;
	or.pred  	%p29, %p27, %p28;
	@%p29 bra 	$L__BB0_16;
	ld.shared.u32 	%r48, [%r3+164];
	setp.eq.s32 	%p30, %r48, 1;
	selp.u32 	%r49, 1, 0, %p30;
	add.s32 	%r58, %r58, %r49;
$L__BB0_16:
	setp.eq.s32 	%p31, %r2, 1;
	setp.lt.u32 	%p32, %r58, 2;
	and.pred  	%p33, %p31, %p32;
	mov.b32 	%r65, 0;
	@%p33 bra 	$L__BB0_19;
	setp.eq.s32 	%p34, %r2, 0;
	and.b32  	%r54, %r58, -2;
	setp.eq.s32 	%p35, %r54, 2;
	and.pred  	%p36, %p34, %p35;
	mov.b32 	%r65, 1;
	@%p36 bra 	$L__BB0_19;
	setp.eq.s32 	%p37, %r2, 1;
	setp.gt.u32 	%p38, %r58, 3;
	selp.b32 	%r56, 0, %r2, %p38;
	selp.b32 	%r65, %r56, %r2, %p37;
$L__BB0_19:
	bar.sync 	0;
	st.global.u32 	[%rd1], %r65;
	ret;

}


// ===== COMPILED SASS (sm_100) =====

	.target	sm_100

	.elftype	@"ET_EXEC"


//--------------------- .note.nv.tkinfo           --------------------------
	.section	.note.nv.tkinfo,"",@"SHT_NOTE"
	.sectionflags	@"SHF_NOTE_NV_TKINFO"
	.tkinfo
        /*0018*/ 	.word	0x00000002
        /*0030*/ 	.string	""
        /*0030*/ 	.string	"ptxas"
        /*0030*/ 	.string	"Cuda compilation tools, release 13.0, V13.0.88"
        /*0030*/ 	.string	"Build cuda_13.0.r13.0/compiler.36424714_0"
        /*0030*/ 	.string	"-arch sm_100 -m 64 "



//--------------------- .note.nv.cuinfo           --------------------------
	.section	.note.nv.cuinfo,"",@"SHT_NOTE"
	.sectionflags	@"SHF_NOTE_NV_CUINFO"
        /*0018*/ 	.short	0x0002
        /*001a*/ 	.short	0x0064
        /*001c*/ 	.short	0x0082
	.zero		2


//--------------------- .nv.info                  --------------------------
	.section	.nv.info,"",@"SHT_CUDA_INFO"
	.align	4


	//----- nvinfo : EIATTR_REGCOUNT
	.align		4
        /*0000*/ 	.byte	0x04, 0x2f
        /*0002*/ 	.short	(.L_1 - .L_0)
	.align		4
.L_0:
        /*0004*/ 	.word	index@(_Z13GPUGameOfLifePi)
        /*0008*/ 	.word	0x0000000e


	//----- nvinfo : EIATTR_FRAME_SIZE
	.align		4
.L_1:
        /*000c*/ 	.byte	0x04, 0x11
        /*000e*/ 	.short	(.L_3 - .L_2)
	.align		4
.L_2:
        /*0010*/ 	.word	index@(_Z13GPUGameOfLifePi)
        /*0014*/ 	.word	0x00000000


	//----- nvinfo : EIATTR_MIN_STACK_SIZE
	.align		4
.L_3:
        /*0018*/ 	.byte	0x04, 0x12
        /*001a*/ 	.short	(.L_5 - .L_4)
	.align		4
.L_4:
        /*001c*/ 	.word	index@(_Z13GPUGameOfLifePi)
        /*0020*/ 	.word	0x00000000
.L_5:


//--------------------- .nv.compat                --------------------------
	.section	.nv.compat,"",@"SHT_CUDA_COMPAT_INFO"
	.align	4
        /*0000*/ 	.byte	0x02, 0x09, 0x00, 0x00, 0x02, 0x02, 0x01, 0x00, 0x02, 0x05, 0x05, 0x00, 0x03, 0x07, 0x01, 0x01
        /*0010*/ 	.byte	0x02, 0x03, 0x00, 0x00, 0x02, 0x06, 0x01, 0x00, 0x04, 0x0b, 0x08, 0x00, 0x09, 0x00, 0x00, 0x00
        /*0020*/ 	.byte	0x00, 0x00, 0x00, 0x00


//--------------------- .nv.info._Z13GPUGameOfLifePi --------------------------
	.section	.nv.info._Z13GPUGameOfLifePi,"",@"SHT_CUDA_INFO"
	.sectionflags	@""
	.align	4


	//----- nvinfo : EIATTR_CUDA_API_VERSION
	.align		4
        /*0000*/ 	.byte	0x04, 0x37
        /*0002*/ 	.short	(.L_7 - .L_6)
.L_6:
        /*0004*/ 	.word	0x00000082


	//----- nvinfo : EIATTR_KPARAM_INFO
	.align		4
.L_7:
        /*0008*/ 	.byte	0x04, 0x17
        /*000a*/ 	.short	(.L_9 - .L_8)
.L_8:
        /*000c*/ 	.word	0x00000000
        /*0010*/ 	.short	0x0000
        /*0012*/ 	.short	0x0000
        /*0014*/ 	.byte	0x00, 0xf5, 0x21, 0x00


	//----- nvinfo : EIATTR_SPARSE_MMA_MASK
	.align		4
.L_9:
        /*0018*/ 	.byte	0x03, 0x50
        /*001a*/ 	.short	0x0000


	//----- nvinfo : EIATTR_MAXREG_COUNT
	.align		4
        /*001c*/ 	.byte	0x03, 0x1b
        /*001e*/ 	.short	0x00ff


	//----- nvinfo : EIATTR_NUM_BARRIERS
	.align		4
        /*0020*/ 	.byte	0x02, 0x4c
        /*0022*/ 	.byte	0x01
	.zero		1


	//----- nvinfo : EIATTR_MERCURY_ISA_VERSION
	.align		4
        /*0024*/ 	.byte	0x03, 0x5f
        /*0026*/ 	.short	0x0101


	//----- nvinfo : EIATTR_VRC_CTA_INIT_COUNT
	.align		4
        /*0028*/ 	.byte	0x02, 0x4a
	.zero		1
	.zero		1


	//----- nvinfo : EIATTR_EXIT_INSTR_OFFSETS
	.align		4
        /*002c*/ 	.byte	0x04, 0x1c
        /*002e*/ 	.short	(.L_11 - .L_10)


	//   ....[0]....
.L_10:
        /*0030*/ 	.word	0x000005e0


	//----- nvinfo : EIATTR_CRS_STACK_SIZE
	.align		4
.L_11:
        /*0034*/ 	.byte	0x04, 0x1e
        /*0036*/ 	.short	(.L_13 - .L_12)
.L_12:
        /*0038*/ 	.word	0x00000000


	//----- nvinfo : EIATTR_CBANK_PARAM_SIZE
	.align		4
.L_13:
        /*003c*/ 	.byte	0x03, 0x19
        /*003e*/ 	.short	0x0008


	//----- nvinfo : EIATTR_PARAM_CBANK
	.align		4
        /*0040*/ 	.byte	0x04, 0x0a
        /*0042*/ 	.short	(.L_15 - .L_14)
	.align		4
.L_14:
        /*0044*/ 	.word	index@(.nv.constant0._Z13GPUGameOfLifePi)
        /*0048*/ 	.short	0x0380
        /*004a*/ 	.short	0x0008


	//----- nvinfo : EIATTR_SW_WAR
	.align		4
.L_15:
        /*004c*/ 	.byte	0x04, 0x36
        /*004e*/ 	.short	(.L_17 - .L_16)
.L_16:
        /*0050*/ 	.word	0x00000008
.L_17:


//--------------------- .nv.callgraph             --------------------------
	.section	.nv.callgraph,"",@"SHT_CUDA_CALLGRAPH"
	.align	4
	.sectionentsize	8
	.align		4
        /*0000*/ 	.word	0x00000000
	.align		4
        /*0004*/ 	.word	0xffffffff
	.align		4
        /*0008*/ 	.word	0x00000000
	.align		4
        /*000c*/ 	.word	0xfffffffe
	.align		4
        /*0010*/ 	.word	0x00000000
	.align		4
        /*0014*/ 	.word	0xfffffffd
	.align		4
        /*0018*/ 	.word	0x00000000
	.align		4
        /*001c*/ 	.word	0xfffffffc


//--------------------- .text._Z13GPUGameOfLifePi --------------------------
	.section	.text._Z13GPUGameOfLifePi,"ax",@progbits
	.align	128
        .global         _Z13GPUGameOfLifePi
        .type           _Z13GPUGameOfLifePi,@function
        .size           _Z13GPUGameOfLifePi,(.L_x_3 - _Z13GPUGameOfLifePi)
        .other          _Z13GPUGameOfLifePi,@"STO_CUDA_ENTRY STV_DEFAULT"
_Z13GPUGameOfLifePi:
.text._Z13GPUGameOfLifePi:
[----:B------:R-:W-:Y:S01]  /*0000*/  LDC R1, c[0x0][0x37c] ;  /* 0x0000df00ff017b82 */ /* 0x000fe20000000800 */
[----:B------:R-:W0:Y:S07]  /*0010*/  S2R R4, SR_TID.X ;  /* 0x0000000000047919 */ /* 0x000e2e0000002100 */
[----:B------:R-:W0:Y:S01]  /*0020*/  LDC.64 R2, c[0x0][0x380] ;  /* 0x0000e000ff027b82 */ /* 0x000e220000000a00 */
[----:B------:R-:W1:Y:S01]  /*0030*/  LDCU.64 UR6, c[0x0][0x358] ;  /* 0x00006b00ff0677ac */ /* 0x000e620008000a00 */
[----:B0-----:R-:W-:-:S05]  /*0040*/  IMAD.WIDE.U32 R2, R4, 0x4, R2 ;  /* 0x0000000404027825 */ /* 0x001fca00078e0002 */
[----:B-1----:R-:W2:Y:S01]  /*0050*/  LDG.E R0, desc[UR6][R2.64] ;  /* 0x0000000602007981 */ /* 0x002ea2000c1e1900 */
[C---:B------:R-:W-:Y:S01]  /*0060*/  LOP3.LUT R5, R4.reuse, 0xffff, RZ, 0xc0, !PT ;  /* 0x0000ffff04057812 */ /* 0x040fe200078ec0ff */
[----:B------:R-:W0:Y:S01]  /*0070*/  S2UR UR5, SR_CgaCtaId ;  /* 0x00000000000579c3 */ /* 0x000e220000008800 */
[----:B------:R-:W-:Y:S01]  /*0080*/  UMOV UR4, 0x400 ;  /* 0x0000040000047882 */ /* 0x000fe20000000000 */
[C---:B------:R-:W-:Y:S01]  /*0090*/  ISETP.GT.U32.AND P0, PT, R4.reuse, 0x1a3, PT ;  /* 0x000001a30400780c */ /* 0x040fe20003f04070 */
[----:B------:R-:W-:Y:S01]  /*00a0*/  BSSY.RECONVERGENT B0, `(.L_x_0) ;  /* 0x0000051000007945 */ /* 0x000fe20003800200 */
[----:B------:R-:W-:Y:S01]  /*00b0*/  IMAD R5, R5, 0xcccd, RZ ;  /* 0x0000cccd05057824 */ /* 0x000fe200078e02ff */
[C---:B------:R-:W-:Y:S02]  /*00c0*/  ISETP.GT.U32.AND P1, PT, R4.reuse, 0x18f, PT ;  /* 0x0000018f0400780c */ /* 0x040fe40003f24070 */
[----:B------:R-:W-:Y:S02]  /*00d0*/  ISETP.GT.U32.AND P4, PT, R4, 0x17b, PT ;  /* 0x0000017b0400780c */ /* 0x000fe40003f84070 */
[----:B------:R-:W-:-:S04]  /*00e0*/  SHF.R.U32.HI R5, RZ, 0x14, R5 ;  /* 0x00000014ff057819 */ /* 0x000fc80000011605 */
[C---:B------:R-:W-:Y:S01]  /*00f0*/  PRMT R6, R5.reuse, 0x9910, RZ ;  /* 0x0000991005067816 */ /* 0x040fe200000000ff */
[----:B------:R-:W-:-:S04]  /*0100*/  VIADD R8, R5, 0xffffffff ;  /* 0xffffffff05087836 */ /* 0x000fc80000000000 */
[----:B------:R-:W-:-:S04]  /*0110*/  IMAD R6, R6, 0x14, RZ ;  /* 0x0000001406067824 */ /* 0x000fc800078e02ff */
[----:B------:R-:W-:Y:S01]  /*0120*/  IMAD.MOV R6, RZ, RZ, -R6 ;  /* 0x000000ffff067224 */ /* 0x000fe200078e0a06 */
[----:B0-----:R-:W-:-:S04]  /*0130*/  ULEA UR4, UR5, UR4, 0x18 ;  /* 0x0000000405047291 */ /* 0x001fc8000f8ec0ff */
[----:B------:R-:W-:-:S05]  /*0140*/  PRMT R7, R6, 0x7710, RZ ;  /* 0x0000771006077816 */ /* 0x000fca00000000ff */
[----:B------:R-:W-:-:S05]  /*0150*/  IMAD.IADD R6, R7, 0x1, R4 ;  /* 0x0000000107067824 */ /* 0x000fca00078e0204 */
[C---:B------:R-:W-:Y:S02]  /*0160*/  LOP3.LUT R7, R6.reuse, 0xffff, RZ, 0xc0, !PT ;  /* 0x0000ffff06077812 */ /* 0x040fe400078ec0ff */
[----:B------:R-:W-:-:S03]  /*0170*/  PRMT R10, R6, 0x9910, RZ ;  /* 0x00009910060a7816 */ /* 0x000fc600000000ff */
[C---:B------:R-:W-:Y:S01]  /*0180*/  VIADD R5, R7.reuse, 0xffffffff ;  /* 0xffffffff07057836 */ /* 0x040fe20000000000 */
[C---:B------:R-:W-:Y:S02]  /*0190*/  ISETP.EQ.OR P2, PT, R10.reuse, RZ, P1 ;  /* 0x000000ff0a00720c */ /* 0x040fe40000f42670 */
[----:B------:R-:W-:Y:S01]  /*01a0*/  ISETP.EQ.OR P3, PT, R10, RZ, P4 ;  /* 0x000000ff0a00720c */ /* 0x000fe20002762670 */
[----:B------:R-:W-:Y:S01]  /*01b0*/  VIADD R10, R4, 0xffffffec ;  /* 0xffffffec040a7836 */ /* 0x000fe20000000000 */
[C---:B------:R-:W-:Y:S01]  /*01c0*/  LOP3.LUT R5, R8.reuse, R5, RZ, 0xfc, !PT ;  /* 0x0000000508057212 */ /* 0x040fe200078efcff */
[----:B------:R-:W-:Y:S01]  /*01d0*/  IMAD R8, R8, 0x14, R7 ;  /* 0x0000001408087824 */ /* 0x000fe200078e0207 */
[----:B------:R-:W-:Y:S02]  /*01e0*/  ISETP.GT.U32.OR P1, PT, R7, 0x12, P1 ;  /* 0x000000120700780c */ /* 0x000fe40000f24470 */
[----:B------:R-:W-:Y:S02]  /*01f0*/  ISETP.LT.OR P5, PT, R5, RZ, P0 ;  /* 0x000000ff0500720c */ /* 0x000fe400007a1670 */
[----:B------:R-:W-:-:S02]  /*0200*/  LEA R5, R4, UR4, 0x2 ;  /* 0x0000000404057c11 */ /* 0x000fc4000f8e10ff */
[----:B------:R-:W-:Y:S02]  /*0210*/  LEA R8, R8, UR4, 0x2 ;  /* 0x0000000408087c11 */ /* 0x000fe4000f8e10ff */
[----:B------:R-:W-:-:S04]  /*0220*/  ISETP.GT.U32.OR P0, PT, R7, 0x12, P0 ;  /* 0x000000120700780c */ /* 0x000fc80000704470 */
[----:B------:R-:W-:Y:S01]  /*0230*/  ISETP.LT.U32.OR P0, PT, R4, 0x14, P0 ;  /* 0x000000140400780c */ /* 0x000fe20000701470 */
[----:B--2---:R0:W-:Y:S01]  /*0240*/  STS [R5], R0 ;  /* 0x0000000005007388 */ /* 0x0041e20000000800 */
[----:B------:R-:W-:Y:S01]  /*0250*/  BAR.SYNC.DEFER_BLOCKING 0x0 ;  /* 0x0000000000007b1d */ /* 0x000fe20000010000 */
[----:B0-----:R-:W-:-:S05]  /*0260*/  IMAD.MOV.U32 R5, RZ, RZ, RZ ;  /* 0x000000ffff057224 */ /* 0x001fca00078e00ff */
[----:B------:R-:W0:Y:S04]  /*0270*/  @!P5 LDS R9, [R8+-0x4] ;  /* 0xfffffc000809d984 */ /* 0x000e280000000800 */
[----:B------:R-:W1:Y:S04]  /*0280*/  @!P2 LDS R6, [R8+0x4c] ;  /* 0x00004c000806a984 */ /* 0x000e680000000800 */
[----:B------:R-:W-:Y:S01]  /*0290*/  @!P0 LDS R11, [R8+0x4] ;  /* 0x00000400080b8984 */ /* 0x000fe20000000800 */
[----:B0-----:R-:W-:-:S03]  /*02a0*/  @!P5 ISETP.NE.AND P6, PT, R9, 0x1, PT ;  /* 0x000000010900d80c */ /* 0x001fc60003fc5270 */
[----:B------:R-:W0:Y:S01]  /*02b0*/  @!P3 LDS R9, [R8+0x9c] ;  /* 0x00009c000809b984 */ /* 0x000e220000000800 */
[----:B------:R-:W-:Y:S02]  /*02c0*/  @!P5 SEL R5, RZ, 0x1, P6 ;  /* 0x00000001ff05d807 */ /* 0x000fe40003000000 */
[----:B------:R-:W-:Y:S02]  /*02d0*/  ISETP.GT.U32.AND P5, PT, R10, 0x18f, PT ;  /* 0x0000018f0a00780c */ /* 0x000fe40003fa4070 */
[----:B-1----:R-:W-:Y:S01]  /*02e0*/  ISETP.NE.AND P6, PT, R6, 0x1, !P2 ;  /* 0x000000010600780c */ /* 0x002fe200057c5270 */
[----:B------:R-:W-:Y:S01]  /*02f0*/  @!P2 VIADD R4, R5, 0x1 ;  /* 0x000000010504a836 */ /* 0x000fe20000000000 */
[----:B------:R-:W-:Y:S09]  /*0300*/  @!P4 LDS R6, [R8+0xa0] ;  /* 0x0000a0000806c984 */ /* 0x000ff20000000800 */
[----:B------:R-:W1:Y:S02]  /*0310*/  @!P5 LDS R10, [R8] ;  /* 0x00000000080ad984 */ /* 0x000e640000000800 */
[----:B------:R-:W-:-:S04]  /*0320*/  @P6 IMAD.MOV R4, RZ, RZ, R5 ;  /* 0x000000ffff046224 */ /* 0x000fc800078e0205 */
[----:B------:R-:W-:Y:S01]  /*0330*/  @!P2 IMAD.MOV.U32 R5, RZ, RZ, R4 ;  /* 0x000000ffff05a224 */ /* 0x000fe200078e0004 */
[----:B------:R-:W-:Y:S02]  /*0340*/  ISETP.GT.U32.OR P2, PT, R7, 0x12, P4 ;  /* 0x000000120700780c */ /* 0x000fe40002744470 */
[----:B------:R-:W2:Y:S01]  /*0350*/  @!P1 LDS R7, [R8+0x54] ;  /* 0x0000540008079984 */ /* 0x000ea20000000800 */
[----:B------:R-:W-:Y:S01]  /*0360*/  @!P3 VIADD R4, R5, 0x1 ;  /* 0x000000010504b836 */ /* 0x000fe20000000000 */
[----:B0-----:R-:W-:-:S09]  /*0370*/  ISETP.NE.AND P6, PT, R9, 0x1, !P3 ;  /* 0x000000010900780c */ /* 0x001fd20005fc5270 */
[----:B------:R-:W0:Y:S04]  /*0380*/  @!P2 LDS R9, [R8+0xa4] ;  /* 0x0000a4000809a984 */ /* 0x000e280000000800 */
[----:B------:R-:W-:Y:S01]  /*0390*/  @P6 IMAD.MOV R4, RZ, RZ, R5 ;  /* 0x000000ffff046224 */ /* 0x000fe200078e0205 */
[----:B-1----:R-:W-:-:S03]  /*03a0*/  ISETP.NE.AND P6, PT, R10, 0x1, !P5 ;  /* 0x000000010a00780c */ /* 0x002fc60006fc5270 */
[----:B------:R-:W-:Y:S01]  /*03b0*/  @!P3 IMAD.MOV.U32 R5, RZ, RZ, R4 ;  /* 0x000000ffff05b224 */ /* 0x000fe200078e0004 */
[----:B------:R-:W-:-:S03]  /*03c0*/  ISETP.NE.AND P3, PT, R6, 0x1, !P4 ;  /* 0x000000010600780c */ /* 0x000fc60006765270 */
[----:B------:R-:W-:-:S06]  /*03d0*/  @!P5 VIADD R4, R5, 0x1 ;  /* 0x000000010504d836 */ /* 0x000fcc0000000000 */
[----:B------:R-:W-:-:S04]  /*03e0*/  @P6 IMAD.MOV R4, RZ, RZ, R5 ;  /* 0x000000ffff046224 */ /* 0x000fc800078e0205 */
[----:B------:R-:W-:Y:S01]  /*03f0*/  @!P5 IMAD.MOV.U32 R5, RZ, RZ, R4 ;  /* 0x000000ffff05d224 */ /* 0x000fe200078e0004 */
[----:B------:R-:W-:-:S03]  /*0400*/  ISETP.NE.AND P5, PT, R11, 0x1, !P0 ;  /* 0x000000010b00780c */ /* 0x000fc600047a5270 */
[----:B------:R-:W-:Y:S02]  /*0410*/  @!P4 VIADD R4, R5, 0x1 ;  /* 0x000000010504c836 */ /* 0x000fe40000000000 */
[----:B------:R-:W-:Y:S01]  /*0420*/  @P3 IMAD.MOV R4, RZ, RZ, R5 ;  /* 0x000000ffff043224 */ /* 0x000fe200078e0205 */
[----:B--2---:R-:W-:Y:S01]  /*0430*/  ISETP.NE.AND P3, PT, R7, 0x1, !P1 ;  /* 0x000000010700780c */ /* 0x004fe20004f65270 */
[----:B------:R-:W-:Y:S02]  /*0440*/  IMAD.MOV.U32 R7, RZ, RZ, RZ ;  /* 0x000000ffff077224 */ /* 0x000fe400078e00ff */
[----:B------:R-:W-:-:S04]  /*0450*/  @!P4 IMAD.MOV.U32 R5, RZ, RZ, R4 ;  /* 0x000000ffff05c224 */ /* 0x000fc800078e0004 */
[----:B------:R-:W-:Y:S02]  /*0460*/  @!P0 VIADD R4, R5, 0x1 ;  /* 0x0000000105048836 */ /* 0x000fe40000000000 */
[----:B------:R-:W-:-:S04]  /*0470*/  @P5 IMAD.MOV R4, RZ, RZ, R5 ;  /* 0x000000ffff045224 */ /* 0x000fc800078e0205 */
[----:B------:R-:W-:Y:S01]  /*0480*/  @!P0 IMAD.MOV.U32 R5, RZ, RZ, R4 ;  /* 0x000000ffff058224 */ /* 0x000fe200078e0004 */
[----:B0-----:R-:W-:-:S03]  /*0490*/  ISETP.NE.AND P0, PT, R9, 0x1, !P2 ;  /* 0x000000010900780c */ /* 0x001fc60005705270 */
[----:B------:R-:W-:Y:S02]  /*04a0*/  @!P1 VIADD R4, R5, 0x1 ;  /* 0x0000000105049836 */ /* 0x000fe40000000000 */
[----:B------:R-:W-:-:S04]  /*04b0*/  @P3 IMAD.MOV R4, RZ, RZ, R5 ;  /* 0x000000ffff043224 */ /* 0x000fc800078e0205 */
[----:B------:R-:W-:Y:S01]  /*04c0*/  @!P1 IMAD.MOV.U32 R5, RZ, RZ, R4 ;  /* 0x000000ffff059224 */ /* 0x000fe200078e0004 */
[----:B------:R-:W-:-:S03]  /*04d0*/  ISETP.EQ.AND P1, PT, R0, 0x1, PT ;  /* 0x000000010000780c */ /* 0x000fc60003f22270 */
[----:B------:R-:W-:Y:S02]  /*04e0*/  @!P2 VIADD R4, R5, 0x1 ;  /* 0x000000010504a836 */ /* 0x000fe40000000000 */
[----:B------:R-:W-:-:S04]  /*04f0*/  @P0 IMAD.MOV R4, RZ, RZ, R5 ;  /* 0x000000ffff040224 */ /* 0x000fc800078e0205 */
[----:B------:R-:W-:-:S05]  /*0500*/  @!P2 IMAD.MOV.U32 R5, RZ, RZ, R4 ;  /* 0x000000ffff05a224 */ /* 0x000fca00078e0004 */
[----:B------:R-:W-:-:S13]  /*0510*/  ISETP.GE.U32.AND P0, PT, R5, 0x2, PT ;  /* 0x000000020500780c */ /* 0x000fda0003f06070 */
[----:B------:R-:W-:Y:S05]  /*0520*/  @!P0 BRA P1, `(.L_x_1) ;  /* 0x0000000000208947 */ /* 0x000fea0000800000 */
[----:B------:R-:W-:Y:S01]  /*0530*/  LOP3.LUT R4, R5, 0xfffffffe, RZ, 0xc0, !PT ;  /* 0xfffffffe05047812 */ /* 0x000fe200078ec0ff */
[----:B------:R-:W-:-:S03]  /*0540*/  IMAD.MOV.U32 R7, RZ, RZ, 0x1 ;  /* 0x00000001ff077424 */ /* 0x000fc600078e00ff */
[----:B------:R-:W-:-:S04]  /*0550*/  ISETP.NE.AND P0, PT, R4, 0x2, PT ;  /* 0x000000020400780c */ /* 0x000fc80003f05270 */
[----:B------:R-:W-:-:S04]  /*0560*/  ISETP.EQ.AND P0, PT, R0, RZ, !P0 ;  /* 0x000000ff0000720c */ /* 0x000fc80004702270 */
[----:B------:R-:W-:-:S09]  /*0570*/  ISETP.NE.OR P2, PT, R0, 0x1, P0 ;  /* 0x000000010000780c */ /* 0x000fd20000745670 */
[----:B------:R-:W-:-:S04]  /*0580*/  @!P0 ISETP.GT.U32.AND P1, PT, R5, 0x3, PT ;  /* 0x000000030500880c */ /* 0x000fc80003f24070 */
[----:B------:R-:W-:-:S05]  /*0590*/  @!P2 SEL R0, R0, RZ, !P1 ;  /* 0x000000ff0000a207 */ /* 0x000fca0004800000 */
[----:B------:R-:W-:-:S07]  /*05a0*/  @!P0 IMAD.MOV.U32 R7, RZ, RZ, R0 ;  /* 0x000000ffff078224 */ /* 0x000fce00078e0000 */
.L_x_1:
[----:B------:R-:W-:Y:S05]  /*05b0*/  BSYNC.RECONVERGENT B0 ;  /* 0x0000000000007941 */ /* 0x000fea0003800200 */
.L_x_0:
[----:B------:R-:W-:Y:S06]  /*05c0*/  BAR.SYNC.DEFER_BLOCKING 0x0 ;  /* 0x0000000000007b1d */ /* 0x000fec0000010000 */
[----:B------:R-:W-:Y:S01]  /*05d0*/  STG.E desc[UR6][R2.64], R7 ;  /* 0x0000000702007986 */ /* 0x000fe2000c101906 */
[----:B------:R-:W-:Y:S05]  /*05e0*/  EXIT ;  /* 0x000000000000794d */ /* 0x000fea0003800000 */
.L_x_2:
[----:B------:R-:W-:-:S00]  /*05f0*/  BRA `(.L_x_2) ;  /* 0xfffffffc00fc7947 */ /* 0x000fc0000383ffff */
[----:B------:R-:W-:-:S00]  /*0600*/  NOP ;  /* 0x0000000000007918 */ /* 0x000fc00000000000 */
[----:B------:R-:W-:-:S00]  /*0610*/  NOP ;  /* 0x0000000000007918 */ /* 0x000fc00000000000 */
[----:B------:R-:W-:-:S00]  /*0620*/  NOP ;  /* 0x0000000000007918 */ /* 0x000fc00000000000 */
[----:B------:R-:W-:-:S00]  /*0630*/  NOP ;  /* 0x0000000000007918 */ /* 0x000fc00000000000 */
[----:B------:R-:W-:-:S00]  /*0640*/  NOP ;  /* 0x0000000000007918 */ /* 0x000fc00000000000 */
[----:B------:R-:W-:-:S00]  /*0650*/  NOP ;  /* 0x0000000000007918 */ /* 0x000fc00000000000 */
[----:B------:R-:W-:-:S00]  /*0660*/  NOP ;  /* 0x0000000000007918 */ /* 0x000fc00000000000 */
[----:B------:R-:W-:-:S00]  /*0670*/  NOP ;  /* 0x0000000000007918 */ /* 0x000fc00000000000 */
.L_x_3:


//--------------------- .nv.shared._Z13GPUGameOfLifePi --------------------------
	.section	.nv.shared._Z13GPUGameOfLifePi,"aw",@nobits
	.sectionflags	@""
	.align	4
.nv.shared._Z13GPUGameOfLifePi:
	.zero		1424


//--------------------- .nv.shared.reserved.0     --------------------------
	.section	.nv.shared.reserved.0,"aw",@nobits
	.weak		__nv_reservedSMEM_offset_0_alias
	.size		__nv_reservedSMEM_offset_0_alias, 0, 64
	.other		__nv_reservedSMEM_offset_0_alias,@"STO_CUDA_RESERVED_SHARED STV_DEFAULT"
__nv_reservedSMEM_offset_0_alias:
	.zero		0
	.zero		64


//--------------------- .nv.constant0._Z13GPUGameOfLifePi --------------------------
	.section	.nv.constant0._Z13GPUGameOfLifePi,"a",@progbits
	.sectionflags	@""
	.align	4
.nv.constant0._Z13GPUGameOfLifePi:
	.zero		904


//--------------------- SYMBOLS --------------------------

	.type		.nv.reservedSmem.offset0,@object
	.size		.nv.reservedSmem.offset0,0x4
	.type		.nv.reservedSmem.cap,@object
	.size		.nv.reservedSmem.cap,0x4
